//
// Generated by NVIDIA NVVM Compiler
//
// Compiler Build ID: CL-36424714
// Cuda compilation tools, release 13.0, V13.0.88
// Based on NVVM 20.0.0
//

.version 9.0
.target sm_100
.address_size 64

	// .globl	_Z14hello_from_gpuv
.extern .func  (.param .b32 func_retval0) vprintf
(
	.param .b64 vprintf_param_0,
	.param .b64 vprintf_param_1
)
;
.global .align 1 .b8 $str[60] = {72, 101, 108, 108, 111, 32, 87, 111, 114, 108, 100, 32, 102, 114, 111, 109, 32, 116, 104, 101, 32, 71, 80, 85, 32, 111, 102, 32, 98, 108, 111, 99, 107, 32, 37, 100, 32, 97, 110, 100, 32, 116, 104, 114, 101, 97, 100, 32, 40, 37, 100, 44, 32, 37, 100, 41, 32, 33, 10};

.visible .entry _Z14hello_from_gpuv()
{
	.local .align 8 .b8 	__local_depot0[16];
	.reg .b64 	%SP;
	.reg .b64 	%SPL;
	.reg .b32 	%r<6>;
	.reg .b64 	%rd<5>;

	mov.u64 	%SPL, __local_depot0;
	cvta.local.u64 	%SP, %SPL;
	add.u64 	%rd1, %SP, 0;
	add.u64 	%rd2, %SPL, 0;
	mov.u32 	%r1, %ctaid.x;
	mov.u32 	%r2, %tid.x;
	mov.u32 	%r3, %tid.y;
	st.local.v2.u32 	[%rd2], {%r1, %r2};
	st.local.u32 	[%rd2+8], %r3;
	mov.u64 	%rd3, $str;
	cvta.global.u64 	%rd4, %rd3;
	{ // callseq 0, 0
	.param .b64 param0;
	st.param.b64 	[param0], %rd4;
	.param .b64 param1;
	st.param.b64 	[param1], %rd1;
	.param .b32 retval0;
	call.uni (retval0), 
	vprintf, 
	(
	param0, 
	param1
	);
	ld.param.b32 	%r4, [retval0];
	} // callseq 0
	ret;

}


// ===== COMPILED SASS (sm_100) =====

	.target	sm_100

	.elftype	@"ET_EXEC"


//--------------------- .note.nv.tkinfo           --------------------------
	.section	.note.nv.tkinfo,"",@"SHT_NOTE"
	.sectionflags	@"SHF_NOTE_NV_TKINFO"
	.tkinfo
        /*0018*/ 	.word	0x00000002
        /*0030*/ 	.string	""
        /*0030*/ 	.string	"ptxas"
        /*0030*/ 	.string	"Cuda compilation tools, release 13.0, V13.0.88"
        /*0030*/ 	.string	"Build cuda_13.0.r13.0/compiler.36424714_0"
        /*0030*/ 	.string	"-arch sm_100 -m 64 "



//--------------------- .note.nv.cuinfo           --------------------------
	.section	.note.nv.cuinfo,"",@"SHT_NOTE"
	.sectionflags	@"SHF_NOTE_NV_CUINFO"
        /*0018*/ 	.short	0x0002
        /*001a*/ 	.short	0x0064
        /*001c*/ 	.short	0x0082
	.zero		2


//--------------------- .nv.info                  --------------------------
	.section	.nv.info,"",@"SHT_CUDA_INFO"
	.align	4


	//----- nvinfo : EIATTR_REGCOUNT
	.align		4
        /*0000*/ 	.byte	0x04, 0x2f
        /*0002*/ 	.short	(.L_2 - .L_1)
	.align		4
.L_1:
        /*0004*/ 	.word	index@(_Z14hello_from_gpuv)
        /*0008*/ 	.word	0x00000018


	//----- nvinfo : EIATTR_FRAME_SIZE
	.align		4
.L_2:
        /*000c*/ 	.byte	0x04, 0x11
        /*000e*/ 	.short	(.L_4 - .L_3)
	.align		4
.L_3:
        /*0010*/ 	.word	index@(_Z14hello_from_gpuv)
        /*0014*/ 	.word	0x00000010


	//----- nvinfo : EIATTR_MIN_STACK_SIZE
	.align		4
.L_4:
        /*0018*/ 	.byte	0x04, 0x12
        /*001a*/ 	.short	(.L_6 - .L_5)
	.align		4
.L_5:
        /*001c*/ 	.word	index@(_Z14hello_from_gpuv)
        /*0020*/ 	.word	0x00000010
.L_6:


//--------------------- .nv.compat                --------------------------
	.section	.nv.compat,"",@"SHT_CUDA_COMPAT_INFO"
	.align	4
        /*0000*/ 	.byte	0x02, 0x09, 0x00, 0x00, 0x02, 0x02, 0x01, 0x00, 0x02, 0x05, 0x05, 0x00, 0x03, 0x07, 0x01, 0x01
        /*0010*/ 	.byte	0x02, 0x03, 0x00, 0x00, 0x02, 0x06, 0x01, 0x00, 0x04, 0x0b, 0x08, 0x00, 0x09, 0x00, 0x00, 0x00
        /*0020*/ 	.byte	0x00, 0x00, 0x00, 0x00


//--------------------- .nv.info._Z14hello_from_gpuv --------------------------
	.section	.nv.info._Z14hello_from_gpuv,"",@"SHT_CUDA_INFO"
	.sectionflags	@""
	.align	4


	//----- nvinfo : EIATTR_CUDA_API_VERSION
	.align		4
        /*0000*/ 	.byte	0x04, 0x37
        /*0002*/ 	.short	(.L_8 - .L_7)
.L_7:
        /*0004*/ 	.word	0x00000082


	//----- nvinfo : EIATTR_SPARSE_MMA_MASK
	.align		4
.L_8:
        /*0008*/ 	.byte	0x03, 0x50
        /*000a*/ 	.short	0x0000


	//----- nvinfo : EIATTR_MAXREG_COUNT
	.align		4
        /*000c*/ 	.byte	0x03, 0x1b
        /*000e*/ 	.short	0x00ff


	//----- nvinfo : EIATTR_EXTERNS
	.align		4
        /*0010*/ 	.byte	0x04, 0x0f
        /*0012*/ 	.short	(.L_10 - .L_9)


	//   ....[0]....
	.align		4
.L_9:
        /*0014*/ 	.word	index@(vprintf)


	//----- nvinfo : EIATTR_MERCURY_ISA_VERSION
	.align		4
.L_10:
        /*0018*/ 	.byte	0x03, 0x5f
        /*001a*/ 	.short	0x0101


	//----- nvinfo : EIATTR_VRC_CTA_INIT_COUNT
	.align		4
        /*001c*/ 	.byte	0x02, 0x4a
	.zero		1
	.zero		1


	//----- nvinfo : EIATTR_SYSCALL_OFFSETS
	.align		4
        /*0020*/ 	.byte	0x04, 0x46
        /*0022*/ 	.short	(.L_12 - .L_11)


	//   ....[0]....
.L_11:
        /*0024*/ 	.word	0x00000110


	//----- nvinfo : EIATTR_EXIT_INSTR_OFFSETS
	.align		4
.L_12:
        /*0028*/ 	.byte	0x04, 0x1c
        /*002a*/ 	.short	(.L_14 - .L_13)


	//   ....[0]....
.L_13:
        /*002c*/ 	.word	0x00000120


	//----- nvinfo : EIATTR_SW_WAR
	.align		4
.L_14:
        /*0030*/ 	.byte	0x04, 0x36
        /*0032*/ 	.short	(.L_16 - .L_15)
.L_15:
        /*0034*/ 	.word	0x00000008
.L_16:


//--------------------- .nv.callgraph             --------------------------
	.section	.nv.callgraph,"",@"SHT_CUDA_CALLGRAPH"
	.align	4
	.sectionentsize	8
	.align		4
        /*0000*/ 	.word	0x00000000
	.align		4
        /*0004*/ 	.word	0xffffffff
	.align		4
        /*0008*/ 	.word	index@(_Z14hello_from_gpuv)
	.align		4
        /*000c*/ 	.word	index@(vprintf)
	.align		4
        /*0010*/ 	.word	0x00000000
	.align		4
        /*0014*/ 	.word	0xfffffffe
	.align		4
        /*0018*/ 	.word	0x00000000
	.align		4
        /*001c*/ 	.word	0xfffffffd
	.align		4
        /*0020*/ 	.word	0x00000000
	.align		4
        /*0024*/ 	.word	0xfffffffc


//--------------------- .nv.constant4             --------------------------
	.section	.nv.constant4,"a",@progbits
	.align	8
	.align		8
.nv.constant4:
        /*0000*/ 	.dword	vprintf
	.align		8
        /*0008*/ 	.dword	$str


//--------------------- .text._Z14hello_from_gpuv --------------------------
	.section	.text._Z14hello_from_gpuv,"ax",@progbits
	.align	128
        .global         _Z14hello_from_gpuv
        .type           _Z14hello_from_gpuv,@function
        .size           _Z14hello_from_gpuv,(.L_x_2 - _Z14hello_from_gpuv)
        .other          _Z14hello_from_gpuv,@"STO_CUDA_ENTRY STV_DEFAULT"
_Z14hello_from_gpuv:
.text._Z14hello_from_gpuv:
[----:B------:R-:W0:Y:S01]  /*0000*/  LDC R1, c[0x0][0x37c] ;  /* 0x0000df00ff017b82 */ /* 0x000e220000000800 */
[----:B------:R-:W1:Y:S01]  /*0010*/  S2R R8, SR_CTAID.X ;  /* 0x0000000000087919 */ /* 0x000e620000002500 */
[----:B0-----:R-:W-:Y:S01]  /*0020*/  VIADD R1, R1, 0xfffffff0 ;  /* 0xfffffff001017836 */ /* 0x001fe20000000000 */
[----:B------:R-:W-:Y:S01]  /*0030*/  MOV R0, 0x0 ;  /* 0x0000000000007802 */ /* 0x000fe20000000f00 */
[----:B------:R-:W0:Y:S01]  /*0040*/  LDCU UR4, c[0x0][0x2f8] ;  /* 0x00005f00ff0477ac */ /* 0x000e220008000800 */
[----:B------:R-:W1:Y:S03]  /*0050*/  S2R R9, SR_TID.X ;  /* 0x0000000000097919 */ /* 0x000e660000002100 */
[----:B------:R2:W3:Y:S01]  /*0060*/  LDC.64 R2, c[0x4][R0] ;  /* 0x0100000000027b82 */ /* 0x0004e20000000a00 */
[----:B------:R-:W4:Y:S01]  /*0070*/  LDCU.64 UR6, c[0x4][0x8] ;  /* 0x01000100ff0677ac */ /* 0x000f220008000a00 */
[----:B------:R-:W5:Y:S01]  /*0080*/  S2R R10, SR_TID.Y ;  /* 0x00000000000a7919 */ /* 0x000f620000002200 */
[----:B------:R-:W2:Y:S01]  /*0090*/  LDCU UR5, c[0x0][0x2fc] ;  /* 0x00005f80ff0577ac */ /* 0x000ea20008000800 */
[----:B0-----:R-:W-:Y:S01]  /*00a0*/  IADD3 R6, P0, PT, R1, UR4, RZ ;  /* 0x0000000401067c10 */ /* 0x001fe2000ff1e0ff */
[----:B----4-:R-:W-:Y:S01]  /*00b0*/  IMAD.U32 R4, RZ, RZ, UR6 ;  /* 0x00000006ff047e24 */ /* 0x010fe2000f8e00ff */
[----:B------:R-:W-:-:S03]  /*00c0*/  MOV R5, UR7 ;  /* 0x0000000700057c02 */ /* 0x000fc60008000f00 */
[----:B--2---:R-:W-:Y:S01]  /*00d0*/  IMAD.X R7, RZ, RZ, UR5, P0 ;  /* 0x00000005ff077e24 */ /* 0x004fe200080e06ff */
[----:B-1----:R0:W-:Y:S04]  /*00e0*/  STL.64 [R1], R8 ;  /* 0x0000000801007387 */ /* 0x0021e80000100a00 */
[----:B-----5:R0:W-:Y:S03]  /*00f0*/  STL [R1+0x8], R10 ;  /* 0x0000080a01007387 */ /* 0x0201e60000100800 */
[----:B------:R-:W-:-:S07]  /*0100*/  LEPC R20, `(.L_x_0) ;  /* 0x000000001014794e */ /* 0x000fce0000000000 */
[----:B0--3--:R-:W-:Y:S05]  /*0110*/  CALL.ABS.NOINC R2 ;  /* 0x0000000002007343 */ /* 0x009fea0003c00000 */
.L_x_0:
[----:B------:R-:W-:Y:S05]  /*0120*/  EXIT ;  /* 0x000000000000794d */ /* 0x000fea0003800000 */
.L_x_1:
[----:B------:R-:W-:-:S00]  /*0130*/  BRA `(.L_x_1) ;  /* 0xfffffffc00fc7947 */ /* 0x000fc0000383ffff */
[----:B------:R-:W-:-:S00]  /*0140*/  NOP ;  /* 0x0000000000007918 */ /* 0x000fc00000000000 */
        /* <DEDUP_REMOVED lines=11> */
.L_x_2:


//--------------------- .nv.global.init           --------------------------
	.section	.nv.global.init,"aw",@progbits
.nv.global.init:
	.type		$str,@object
	.size		$str,(.L_0 - $str)
$str:
        /*0000*/ 	.byte	0x48, 0x65, 0x6c, 0x6c, 0x6f, 0x20, 0x57, 0x6f, 0x72, 0x6c, 0x64, 0x20, 0x66, 0x72, 0x6f, 0x6d
        /*0010*/ 	.byte	0x20, 0x74, 0x68, 0x65, 0x20, 0x47, 0x50, 0x55, 0x20, 0x6f, 0x66, 0x20, 0x62, 0x6c, 0x6f, 0x63
        /*0020*/ 	.byte	0x6b, 0x20, 0x25, 0x64, 0x20, 0x61, 0x6e, 0x64, 0x20, 0x74, 0x68, 0x72, 0x65, 0x61, 0x64, 0x20
        /*0030*/ 	.byte	0x28, 0x25, 0x64, 0x2c, 0x20, 0x25, 0x64, 0x29, 0x20, 0x21, 0x0a, 0x00
.L_0:


//--------------------- .nv.shared.reserved.0     --------------------------
	.section	.nv.shared.reserved.0,"aw",@nobits
	.weak		__nv_reservedSMEM_offset_0_alias
	.size		__nv_reservedSMEM_offset_0_alias, 0, 64
	.other		__nv_reservedSMEM_offset_0_alias,@"STO_CUDA_RESERVED_SHARED STV_DEFAULT"
__nv_reservedSMEM_offset_0_alias:
	.zero		0
	.zero		64


//--------------------- .nv.constant0._Z14hello_from_gpuv --------------------------
	.section	.nv.constant0._Z14hello_from_gpuv,"a",@progbits
	.sectionflags	@""
	.align	4
.nv.constant0._Z14hello_from_gpuv:
	.zero		896


//--------------------- SYMBOLS --------------------------

	.type		.nv.reservedSmem.offset0,@object
	.size		.nv.reservedSmem.offset0,0x4
	.type		vprintf,@function
